//
// Generated by NVIDIA NVVM Compiler
//
// Compiler Build ID: CL-36424714
// Cuda compilation tools, release 13.0, V13.0.88
// Based on NVVM 20.0.0
//

.version 9.0
.target sm_100
.address_size 64

	// .globl	_Z12MatmulKernelPKfS0_Pfiii

.visible .entry _Z12MatmulKernelPKfS0_Pfiii(
	.param .u64 .ptr .align 1 _Z12MatmulKernelPKfS0_Pfiii_param_0,
	.param .u64 .ptr .align 1 _Z12MatmulKernelPKfS0_Pfiii_param_1,
	.param .u64 .ptr .align 1 _Z12MatmulKernelPKfS0_Pfiii_param_2,
	.param .u32 _Z12MatmulKernelPKfS0_Pfiii_param_3,
	.param .u32 _Z12MatmulKernelPKfS0_Pfiii_param_4,
	.param .u32 _Z12MatmulKernelPKfS0_Pfiii_param_5
)
{
	.reg .pred 	%p<14>;
	.reg .b32 	%r<45>;
	.reg .b32 	%f<68>;
	.reg .b64 	%rd<52>;

	ld.param.u64 	%rd10, [_Z12MatmulKernelPKfS0_Pfiii_param_0];
	ld.param.u64 	%rd11, [_Z12MatmulKernelPKfS0_Pfiii_param_1];
	ld.param.u32 	%r20, [_Z12MatmulKernelPKfS0_Pfiii_param_3];
	ld.param.u32 	%r21, [_Z12MatmulKernelPKfS0_Pfiii_param_4];
	ld.param.u32 	%r22, [_Z12MatmulKernelPKfS0_Pfiii_param_5];
	cvta.to.global.u64 	%rd1, %rd11;
	cvta.to.global.u64 	%rd2, %rd10;
	mov.u32 	%r23, %tid.x;
	mov.u32 	%r24, %ctaid.x;
	mov.u32 	%r25, %ntid.x;
	mad.lo.s32 	%r1, %r24, %r25, %r23;
	mul.lo.s32 	%r26, %r22, %r20;
	setp.ge.s32 	%p1, %r1, %r26;
	@%p1 bra 	$L__BB0_15;
	div.s32 	%r2, %r1, %r22;
	mul.lo.s32 	%r27, %r2, %r22;
	sub.s32 	%r3, %r1, %r27;
	setp.ge.s32 	%p2, %r2, %r20;
	setp.lt.s32 	%p3, %r22, 0;
	or.pred  	%p4, %p3, %p2;
	@%p4 bra 	$L__BB0_15;
	setp.lt.s32 	%p5, %r21, 1;
	mov.f32 	%f67, 0f00000000;
	@%p5 bra 	$L__BB0_14;
	mul.lo.s32 	%r4, %r2, %r21;
	and.b32  	%r5, %r21, 7;
	setp.lt.u32 	%p6, %r21, 8;
	mov.f32 	%f67, 0f00000000;
	mov.b32 	%r43, 0;
	@%p6 bra 	$L__BB0_6;
	and.b32  	%r29, %r21, 2147483640;
	neg.s32 	%r41, %r29;
	mul.wide.u32 	%rd12, %r22, 8;
	add.s64 	%rd3, %rd1, %rd12;
	mul.wide.u32 	%rd13, %r22, 12;
	add.s64 	%rd4, %rd1, %rd13;
	mul.wide.u32 	%rd14, %r22, 16;
	add.s64 	%rd5, %rd1, %rd14;
	mul.wide.u32 	%rd15, %r22, 20;
	add.s64 	%rd6, %rd1, %rd15;
	mul.wide.u32 	%rd16, %r22, 24;
	add.s64 	%rd7, %rd1, %rd16;
	mul.wide.u32 	%rd17, %r22, 28;
	add.s64 	%rd8, %rd1, %rd17;
	mov.f32 	%f67, 0f00000000;
	mov.u32 	%r39, %r4;
	mov.u32 	%r40, %r3;
$L__BB0_5:
	.pragma "nounroll";
	and.b32  	%r43, %r21, 2147483640;
	mul.wide.s32 	%rd18, %r40, 4;
	mul.wide.u32 	%rd19, %r22, 4;
	add.s64 	%rd20, %rd1, %rd18;
	add.s64 	%rd21, %rd20, %rd19;
	add.s64 	%rd22, %rd3, %rd18;
	add.s64 	%rd23, %rd4, %rd18;
	add.s64 	%rd24, %rd5, %rd18;
	add.s64 	%rd25, %rd6, %rd18;
	add.s64 	%rd26, %rd7, %rd18;
	add.s64 	%rd27, %rd8, %rd18;
	mul.wide.s32 	%rd28, %r39, 4;
	add.s64 	%rd29, %rd2, %rd28;
	ld.global.f32 	%f17, [%rd29];
	ld.global.f32 	%f18, [%rd20];
	fma.rn.f32 	%f19, %f17, %f18, %f67;
	ld.global.f32 	%f20, [%rd29+4];
	ld.global.f32 	%f21, [%rd21];
	fma.rn.f32 	%f22, %f20, %f21, %f19;
	ld.global.f32 	%f23, [%rd29+8];
	ld.global.f32 	%f24, [%rd22];
	fma.rn.f32 	%f25, %f23, %f24, %f22;
	ld.global.f32 	%f26, [%rd29+12];
	ld.global.f32 	%f27, [%rd23];
	fma.rn.f32 	%f28, %f26, %f27, %f25;
	ld.global.f32 	%f29, [%rd29+16];
	ld.global.f32 	%f30, [%rd24];
	fma.rn.f32 	%f31, %f29, %f30, %f28;
	ld.global.f32 	%f32, [%rd29+20];
	ld.global.f32 	%f33, [%rd25];
	fma.rn.f32 	%f34, %f32, %f33, %f31;
	ld.global.f32 	%f35, [%rd29+24];
	ld.global.f32 	%f36, [%rd26];
	fma.rn.f32 	%f37, %f35, %f36, %f34;
	ld.global.f32 	%f38, [%rd29+28];
	ld.global.f32 	%f39, [%rd27];
	fma.rn.f32 	%f67, %f38, %f39, %f37;
	add.s32 	%r41, %r41, 8;
	shl.b32 	%r30, %r22, 3;
	add.s32 	%r40, %r40, %r30;
	add.s32 	%r39, %r39, 8;
	setp.ne.s32 	%p7, %r41, 0;
	@%p7 bra 	$L__BB0_5;
$L__BB0_6:
	setp.eq.s32 	%p8, %r5, 0;
	@%p8 bra 	$L__BB0_14;
	and.b32  	%r15, %r21, 3;
	setp.lt.u32 	%p9, %r5, 4;
	@%p9 bra 	$L__BB0_9;
	add.s32 	%r31, %r43, %r4;
	mul.wide.s32 	%rd30, %r31, 4;
	add.s64 	%rd31, %rd2, %rd30;
	ld.global.f32 	%f41, [%rd31];
	mad.lo.s32 	%r32, %r43, %r22, %r3;
	mul.wide.s32 	%rd32, %r32, 4;
	add.s64 	%rd33, %rd1, %rd32;
	ld.global.f32 	%f42, [%rd33];
	fma.rn.f32 	%f43, %f41, %f42, %f67;
	ld.global.f32 	%f44, [%rd31+4];
	mul.wide.u32 	%rd34, %r22, 4;
	add.s64 	%rd35, %rd33, %rd34;
	ld.global.f32 	%f45, [%rd35];
	fma.rn.f32 	%f46, %f44, %f45, %f43;
	ld.global.f32 	%f47, [%rd31+8];
	add.s64 	%rd36, %rd35, %rd34;
	ld.global.f32 	%f48, [%rd36];
	fma.rn.f32 	%f49, %f47, %f48, %f46;
	ld.global.f32 	%f50, [%rd31+12];
	add.s64 	%rd37, %rd36, %rd34;
	ld.global.f32 	%f51, [%rd37];
	fma.rn.f32 	%f67, %f50, %f51, %f49;
	add.s32 	%r43, %r43, 4;
$L__BB0_9:
	setp.eq.s32 	%p10, %r15, 0;
	@%p10 bra 	$L__BB0_14;
	setp.eq.s32 	%p11, %r15, 1;
	@%p11 bra 	$L__BB0_12;
	add.s32 	%r33, %r43, %r4;
	mul.wide.s32 	%rd38, %r33, 4;
	add.s64 	%rd39, %rd2, %rd38;
	ld.global.f32 	%f53, [%rd39];
	mad.lo.s32 	%r34, %r43, %r22, %r3;
	mul.wide.s32 	%rd40, %r34, 4;
	add.s64 	%rd41, %rd1, %rd40;
	ld.global.f32 	%f54, [%rd41];
	fma.rn.f32 	%f55, %f53, %f54, %f67;
	ld.global.f32 	%f56, [%rd39+4];
	mul.wide.u32 	%rd42, %r22, 4;
	add.s64 	%rd43, %rd41, %rd42;
	ld.global.f32 	%f57, [%rd43];
	fma.rn.f32 	%f67, %f56, %f57, %f55;
	add.s32 	%r43, %r43, 2;
$L__BB0_12:
	and.b32  	%r35, %r21, 1;
	setp.eq.b32 	%p12, %r35, 1;
	not.pred 	%p13, %p12;
	@%p13 bra 	$L__BB0_14;
	add.s32 	%r36, %r43, %r4;
	mul.wide.s32 	%rd44, %r36, 4;
	add.s64 	%rd45, %rd2, %rd44;
	ld.global.f32 	%f58, [%rd45];
	mad.lo.s32 	%r37, %r43, %r22, %r3;
	mul.wide.s32 	%rd46, %r37, 4;
	add.s64 	%rd47, %rd1, %rd46;
	ld.global.f32 	%f59, [%rd47];
	fma.rn.f32 	%f67, %f58, %f59, %f67;
$L__BB0_14:
	ld.param.u64 	%rd51, [_Z12MatmulKernelPKfS0_Pfiii_param_2];
	mad.lo.s32 	%r38, %r2, %r22, %r3;
	cvta.to.global.u64 	%rd48, %rd51;
	mul.wide.s32 	%rd49, %r38, 4;
	add.s64 	%rd50, %rd48, %rd49;
	st.global.f32 	[%rd50], %f67;
$L__BB0_15:
	ret;

}


// ===== COMPILED SASS (sm_100) =====

	.target	sm_100

	.elftype	@"ET_EXEC"


//--------------------- .note.nv.tkinfo           --------------------------
	.section	.note.nv.tkinfo,"",@"SHT_NOTE"
	.sectionflags	@"SHF_NOTE_NV_TKINFO"
	.tkinfo
        /*0018*/ 	.word	0x00000002
        /*0030*/ 	.string	""
        /*0030*/ 	.string	"ptxas"
        /*0030*/ 	.string	"Cuda compilation tools, release 13.0, V13.0.88"
        /*0030*/ 	.string	"Build cuda_13.0.r13.0/compiler.36424714_0"
        /*0030*/ 	.string	"-arch sm_100 -m 64 "



//--------------------- .note.nv.cuinfo           --------------------------
	.section	.note.nv.cuinfo,"",@"SHT_NOTE"
	.sectionflags	@"SHF_NOTE_NV_CUINFO"
        /*0018*/ 	.short	0x0002
        /*001a*/ 	.short	0x0064
        /*001c*/ 	.short	0x0082
	.zero		2


//--------------------- .nv.info                  --------------------------
	.section	.nv.info,"",@"SHT_CUDA_INFO"
	.align	4


	//----- nvinfo : EIATTR_REGCOUNT
	.align		4
        /*0000*/ 	.byte	0x04, 0x2f
        /*0002*/ 	.short	(.L_1 - .L_0)
	.align		4
.L_0:
        /*0004*/ 	.word	index@(_Z12MatmulKernelPKfS0_Pfiii)
        /*0008*/ 	.word	0x00000020


	//----- nvinfo : EIATTR_FRAME_SIZE
	.align		4
.L_1:
        /*000c*/ 	.byte	0x04, 0x11
        /*000e*/ 	.short	(.L_3 - .L_2)
	.align		4
.L_2:
        /*0010*/ 	.word	index@(_Z12MatmulKernelPKfS0_Pfiii)
        /*0014*/ 	.word	0x00000000


	//----- nvinfo : EIATTR_MIN_STACK_SIZE
	.align		4
.L_3:
        /*0018*/ 	.byte	0x04, 0x12
        /*001a*/ 	.short	(.L_5 - .L_4)
	.align		4
.L_4:
        /*001c*/ 	.word	index@(_Z12MatmulKernelPKfS0_Pfiii)
        /*0020*/ 	.word	0x00000000
.L_5:


//--------------------- .nv.compat                --------------------------
	.section	.nv.compat,"",@"SHT_CUDA_COMPAT_INFO"
	.align	4
        /*0000*/ 	.byte	0x02, 0x09, 0x00, 0x00, 0x02, 0x02, 0x01, 0x00, 0x02, 0x05, 0x05, 0x00, 0x03, 0x07, 0x01, 0x01
        /*0010*/ 	.byte	0x02, 0x03, 0x00, 0x00, 0x02, 0x06, 0x01, 0x00, 0x04, 0x0b, 0x08, 0x00, 0x09, 0x00, 0x00, 0x00
        /*0020*/ 	.byte	0x00, 0x00, 0x00, 0x00


//--------------------- .nv.info._Z12MatmulKernelPKfS0_Pfiii --------------------------
	.section	.nv.info._Z12MatmulKernelPKfS0_Pfiii,"",@"SHT_CUDA_INFO"
	.sectionflags	@""
	.align	4


	//----- nvinfo : EIATTR_CUDA_API_VERSION
	.align		4
        /*0000*/ 	.byte	0x04, 0x37
        /*0002*/ 	.short	(.L_7 - .L_6)
.L_6:
        /*0004*/ 	.word	0x00000082


	//----- nvinfo : EIATTR_KPARAM_INFO
	.align		4
.L_7:
        /*0008*/ 	.byte	0x04, 0x17
        /*000a*/ 	.short	(.L_9 - .L_8)
.L_8:
        /*000c*/ 	.word	0x00000000
        /*0010*/ 	.short	0x0005
        /*0012*/ 	.short	0x0020
        /*0014*/ 	.byte	0x00, 0xf0, 0x11, 0x00


	//----- nvinfo : EIATTR_KPARAM_INFO
	.align		4
.L_9:
        /*0018*/ 	.byte	0x04, 0x17
        /*001a*/ 	.short	(.L_11 - .L_10)
.L_10:
        /*001c*/ 	.word	0x00000000
        /*0020*/ 	.short	0x0004
        /*0022*/ 	.short	0x001c
        /*0024*/ 	.byte	0x00, 0xf0, 0x11, 0x00


	//----- nvinfo : EIATTR_KPARAM_INFO
	.align		4
.L_11:
        /*0028*/ 	.byte	0x04, 0x17
        /*002a*/ 	.short	(.L_13 - .L_12)
.L_12:
        /*002c*/ 	.word	0x00000000
        /*0030*/ 	.short	0x0003
        /*0032*/ 	.short	0x0018
        /*0034*/ 	.byte	0x00, 0xf0, 0x11, 0x00


	//----- nvinfo : EIATTR_KPARAM_INFO
	.align		4
.L_13:
        /*0038*/ 	.byte	0x04, 0x17
        /*003a*/ 	.short	(.L_15 - .L_14)
.L_14:
        /*003c*/ 	.word	0x00000000
        /*0040*/ 	.short	0x0002
        /*0042*/ 	.short	0x0010
        /*0044*/ 	.byte	0x00, 0xf5, 0x21, 0x00


	//----- nvinfo : EIATTR_KPARAM_INFO
	.align		4
.L_15:
        /*0048*/ 	.byte	0x04, 0x17
        /*004a*/ 	.short	(.L_17 - .L_16)
.L_16:
        /*004c*/ 	.word	0x00000000
        /*0050*/ 	.short	0x0001
        /*0052*/ 	.short	0x0008
        /*0054*/ 	.byte	0x00, 0xf5, 0x21, 0x00


	//----- nvinfo : EIATTR_KPARAM_INFO
	.align		4
.L_17:
        /*0058*/ 	.byte	0x04, 0x17
        /*005a*/ 	.short	(.L_19 - .L_18)
.L_18:
        /*005c*/ 	.word	0x00000000
        /*0060*/ 	.short	0x0000
        /*0062*/ 	.short	0x0000
        /*0064*/ 	.byte	0x00, 0xf5, 0x21, 0x00


	//----- nvinfo : EIATTR_SPARSE_MMA_MASK
	.align		4
.L_19:
        /*0068*/ 	.byte	0x03, 0x50
        /*006a*/ 	.short	0x0000


	//----- nvinfo : EIATTR_MAXREG_COUNT
	.align		4
        /*006c*/ 	.byte	0x03, 0x1b
        /*006e*/ 	.short	0x00ff


	//----- nvinfo : EIATTR_MERCURY_ISA_VERSION
	.align		4
        /*0070*/ 	.byte	0x03, 0x5f
        /*0072*/ 	.short	0x0101


	//----- nvinfo : EIATTR_VRC_CTA_INIT_COUNT
	.align		4
        /*0074*/ 	.byte	0x02, 0x4a
	.zero		1
	.zero		1


	//----- nvinfo : EIATTR_EXIT_INSTR_OFFSETS
	.align		4
        /*0078*/ 	.byte	0x04, 0x1c
        /*007a*/ 	.short	(.L_21 - .L_20)


	//   ....[0]....
.L_20:
        /*007c*/ 	.word	0x00000090


	//   ....[1]....
        /*0080*/ 	.word	0x00000260


	//   ....[2]....
        /*0084*/ 	.word	0x00000ae0


	//----- nvinfo : EIATTR_CBANK_PARAM_SIZE
	.align		4
.L_21:
        /*0088*/ 	.byte	0x03, 0x19
        /*008a*/ 	.short	0x0024


	//----- nvinfo : EIATTR_PARAM_CBANK
	.align		4
        /*008c*/ 	.byte	0x04, 0x0a
        /*008e*/ 	.short	(.L_23 - .L_22)
	.align		4
.L_22:
        /*0090*/ 	.word	index@(.nv.constant0._Z12MatmulKernelPKfS0_Pfiii)
        /*0094*/ 	.short	0x0380
        /*0096*/ 	.short	0x0024


	//----- nvinfo : EIATTR_SW_WAR
	.align		4
.L_23:
        /*0098*/ 	.byte	0x04, 0x36
        /*009a*/ 	.short	(.L_25 - .L_24)
.L_24:
        /*009c*/ 	.word	0x00000008
.L_25:


//--------------------- .nv.callgraph             --------------------------
	.section	.nv.callgraph,"",@"SHT_CUDA_CALLGRAPH"
	.align	4
	.sectionentsize	8
	.align		4
        /*0000*/ 	.word	0x00000000
	.align		4
        /*0004*/ 	.word	0xffffffff
	.align		4
        /*0008*/ 	.word	0x00000000
	.align		4
        /*000c*/ 	.word	0xfffffffe
	.align		4
        /*0010*/ 	.word	0x00000000
	.align		4
        /*0014*/ 	.word	0xfffffffd
	.align		4
        /*0018*/ 	.word	0x00000000
	.align		4
        /*001c*/ 	.word	0xfffffffc


//--------------------- .text._Z12MatmulKernelPKfS0_Pfiii --------------------------
	.section	.text._Z12MatmulKernelPKfS0_Pfiii,"ax",@progbits
	.align	128
        .global         _Z12MatmulKernelPKfS0_Pfiii
        .type           _Z12MatmulKernelPKfS0_Pfiii,@function
        .size           _Z12MatmulKernelPKfS0_Pfiii,(.L_x_5 - _Z12MatmulKernelPKfS0_Pfiii)
        .other          _Z12MatmulKernelPKfS0_Pfiii,@"STO_CUDA_ENTRY STV_DEFAULT"
_Z12MatmulKernelPKfS0_Pfiii:
.text._Z12MatmulKernelPKfS0_Pfiii:
[----:B------:R-:W-:Y:S01]  /*0000*/  LDC R1, c[0x0][0x37c] ;  /* 0x0000df00ff017b82 */ /* 0x000fe20000000800 */
[----:B------:R-:W0:Y:S07]  /*0010*/  S2R R15, SR_TID.X ;  /* 0x00000000000f7919 */ /* 0x000e2e0000002100 */
[----:B------:R-:W0:Y:S01]  /*0020*/  S2UR UR5, SR_CTAID.X ;  /* 0x00000000000579c3 */ /* 0x000e220000002500 */
[----:B------:R-:W1:Y:S01]  /*0030*/  LDCU UR16, c[0x0][0x3a0] ;  /* 0x00007400ff1077ac */ /* 0x000e620008000800 */
[----:B------:R-:W1:Y:S06]  /*0040*/  LDCU UR6, c[0x0][0x398] ;  /* 0x00007300ff0677ac */ /* 0x000e6c0008000800 */
[----:B------:R-:W0:Y:S01]  /*0050*/  LDC R0, c[0x0][0x360] ;  /* 0x0000d800ff007b82 */ /* 0x000e220000000800 */
[----:B-1----:R-:W-:Y:S01]  /*0060*/  UIMAD UR4, UR16, UR6, URZ ;  /* 0x00000006100472a4 */ /* 0x002fe2000f8e02ff */
[----:B0-----:R-:W-:-:S05]  /*0070*/  IMAD R15, R0, UR5, R15 ;  /* 0x00000005000f7c24 */ /* 0x001fca000f8e020f */
[----:B------:R-:W-:-:S13]  /*0080*/  ISETP.GE.AND P0, PT, R15, UR4, PT ;  /* 0x000000040f007c0c */ /* 0x000fda000bf06270 */
[----:B------:R-:W-:Y:S05]  /*0090*/  @P0 EXIT ;  /* 0x000000000000094d */ /* 0x000fea0003800000 */
[----:B------:R-:W-:Y:S02]  /*00a0*/  IABS R4, UR16 ;  /* 0x0000001000047c13 */ /* 0x000fe40008000000 */
[----:B------:R-:W-:Y:S02]  /*00b0*/  IABS R6, R15 ;  /* 0x0000000f00067213 */ /* 0x000fe40000000000 */
[----:B------:R-:W0:Y:S08]  /*00c0*/  I2F.RP R0, R4 ;  /* 0x0000000400007306 */ /* 0x000e300000209400 */
[----:B0-----:R-:W0:Y:S02]  /*00d0*/  MUFU.RCP R0, R0 ;  /* 0x0000000000007308 */ /* 0x001e240000001000 */
[----:B0-----:R-:W-:-:S06]  /*00e0*/  IADD3 R2, PT, PT, R0, 0xffffffe, RZ ;  /* 0x0ffffffe00027810 */ /* 0x001fcc0007ffe0ff */
[----:B------:R0:W1:Y:S02]  /*00f0*/  F2I.FTZ.U32.TRUNC.NTZ R3, R2 ;  /* 0x0000000200037305 */ /* 0x000064000021f000 */
[----:B0-----:R-:W-:Y:S01]  /*0100*/  HFMA2 R2, -RZ, RZ, 0, 0 ;  /* 0x00000000ff027431 */ /* 0x001fe200000001ff */
[----:B-1----:R-:W-:-:S05]  /*0110*/  IADD3 R5, PT, PT, RZ, -R3, RZ ;  /* 0x80000003ff057210 */ /* 0x002fca0007ffe0ff */
[----:B------:R-:W-:-:S04]  /*0120*/  IMAD R5, R5, R4, RZ ;  /* 0x0000000405057224 */ /* 0x000fc800078e02ff */
[----:B------:R-:W-:Y:S01]  /*0130*/  IMAD.HI.U32 R3, R3, R5, R2 ;  /* 0x0000000503037227 */ /* 0x000fe200078e0002 */
[----:B------:R-:W-:-:S03]  /*0140*/  LOP3.LUT R2, R15, UR16, RZ, 0x3c, !PT ;  /* 0x000000100f027c12 */ /* 0x000fc6000f8e3cff */
[----:B------:R-:W-:Y:S01]  /*0150*/  IMAD.MOV.U32 R5, RZ, RZ, R6 ;  /* 0x000000ffff057224 */ /* 0x000fe200078e0006 */
[----:B------:R-:W-:-:S03]  /*0160*/  ISETP.GE.AND P1, PT, R2, RZ, PT ;  /* 0x000000ff0200720c */ /* 0x000fc60003f26270 */
[----:B------:R-:W-:-:S05]  /*0170*/  IMAD.HI.U32 R0, R3, R5, RZ ;  /* 0x0000000503007227 */ /* 0x000fca00078e00ff */
[----:B------:R-:W-:-:S05]  /*0180*/  IADD3 R3, PT, PT, -R0, RZ, RZ ;  /* 0x000000ff00037210 */ /* 0x000fca0007ffe1ff */
[----:B------:R-:W-:-:S05]  /*0190*/  IMAD R3, R4, R3, R5 ;  /* 0x0000000304037224 */ /* 0x000fca00078e0205 */
[----:B------:R-:W-:-:S13]  /*01a0*/  ISETP.GT.U32.AND P2, PT, R4, R3, PT ;  /* 0x000000030400720c */ /* 0x000fda0003f44070 */
[-C--:B------:R-:W-:Y:S02]  /*01b0*/  @!P2 IADD3 R3, PT, PT, R3, -R4.reuse, RZ ;  /* 0x800000040303a210 */ /* 0x080fe40007ffe0ff */
[----:B------:R-:W-:Y:S02]  /*01c0*/  @!P2 IADD3 R0, PT, PT, R0, 0x1, RZ ;  /* 0x000000010000a810 */ /* 0x000fe40007ffe0ff */
[----:B------:R-:W-:Y:S02]  /*01d0*/  ISETP.GE.U32.AND P0, PT, R3, R4, PT ;  /* 0x000000040300720c */ /* 0x000fe40003f06070 */
[----:B------:R-:W-:-:S11]  /*01e0*/  ISETP.NE.AND P2, PT, RZ, UR16, PT ;  /* 0x00000010ff007c0c */ /* 0x000fd6000bf45270 */
[----:B------:R-:W-:-:S05]  /*01f0*/  @P0 VIADD R0, R0, 0x1 ;  /* 0x0000000100000836 */ /* 0x000fca0000000000 */
[----:B------:R-:W-:Y:S02]  /*0200*/  @!P1 IADD3 R0, PT, PT, -R0, RZ, RZ ;  /* 0x000000ff00009210 */ /* 0x000fe40007ffe1ff */
[----:B------:R-:W-:-:S04]  /*0210*/  @!P2 LOP3.LUT R0, RZ, UR16, RZ, 0x33, !PT ;  /* 0x00000010ff00ac12 */ /* 0x000fc8000f8e33ff */
[C---:B------:R-:W-:Y:S02]  /*0220*/  ISETP.GE.AND P0, PT, R0.reuse, UR6, PT ;  /* 0x0000000600007c0c */ /* 0x040fe4000bf06270 */
[----:B------:R-:W-:Y:S02]  /*0230*/  IADD3 R2, PT, PT, -R0, RZ, RZ ;  /* 0x000000ff00027210 */ /* 0x000fe40007ffe1ff */
[----:B------:R-:W-:-:S03]  /*0240*/  ISETP.GT.OR P0, PT, RZ, UR16, P0 ;  /* 0x00000010ff007c0c */ /* 0x000fc60008704670 */
[----:B------:R-:W-:-:S10]  /*0250*/  IMAD R15, R2, UR16, R15 ;  /* 0x00000010020f7c24 */ /* 0x000fd4000f8e020f */
[----:B------:R-:W-:Y:S05]  /*0260*/  @P0 EXIT ;  /* 0x000000000000094d */ /* 0x000fea0003800000 */
[----:B------:R-:W0:Y:S01]  /*0270*/  LDC R17, c[0x0][0x39c] ;  /* 0x0000e700ff117b82 */ /* 0x000e220000000800 */
[----:B------:R-:W1:Y:S01]  /*0280*/  LDCU.64 UR14, c[0x0][0x358] ;  /* 0x00006b00ff0e77ac */ /* 0x000e620008000a00 */
[----:B------:R-:W-:Y:S02]  /*0290*/  MOV R21, RZ ;  /* 0x000000ff00157202 */ /* 0x000fe40000000f00 */
[----:B0-----:R-:W-:-:S13]  /*02a0*/  ISETP.GE.AND P0, PT, R17, 0x1, PT ;  /* 0x000000011100780c */ /* 0x001fda0003f06270 */
[----:B-1----:R-:W-:Y:S05]  /*02b0*/  @!P0 BRA `(.L_x_0) ;  /* 0x0000000400f88947 */ /* 0x002fea0003800000 */
[----:B------:R-:W-:Y:S01]  /*02c0*/  ISETP.GE.U32.AND P0, PT, R17, 0x8, PT ;  /* 0x000000081100780c */ /* 0x000fe20003f06070 */
[----:B------:R-:W-:Y:S01]  /*02d0*/  IMAD R16, R0, R17, RZ ;  /* 0x0000001100107224 */ /* 0x000fe200078e02ff */
[----:B------:R-:W-:Y:S01]  /*02e0*/  MOV R2, RZ ;  /* 0x000000ff00027202 */ /* 0x000fe20000000f00 */
[----:B------:R-:W-:-:S10]  /*02f0*/  IMAD.MOV.U32 R21, RZ, RZ, RZ ;  /* 0x000000ffff157224 */ /* 0x000fd400078e00ff */
[----:B------:R-:W-:Y:S05]  /*0300*/  @!P0 BRA `(.L_x_1) ;  /* 0x0000000000f48947 */ /* 0x000fea0003800000 */
[----:B------:R-:W0:Y:S01]  /*0310*/  LDCU.64 UR18, c[0x0][0x388] ;  /* 0x00007100ff1277ac */ /* 0x000e220008000a00 */
[----:B------:R-:W-:Y:S01]  /*0320*/  LOP3.LUT R18, R17, 0x7ffffff8, RZ, 0xc0, !PT ;  /* 0x7ffffff811127812 */ /* 0x000fe200078ec0ff */
[----:B------:R-:W-:Y:S01]  /*0330*/  HFMA2 R21, -RZ, RZ, 0, 0 ;  /* 0x00000000ff157431 */ /* 0x000fe200000001ff */
[----:B------:R-:W-:Y:S01]  /*0340*/  MOV R14, R16 ;  /* 0x00000010000e7202 */ /* 0x000fe20000000f00 */
[----:B------:R-:W-:Y:S01]  /*0350*/  IMAD.MOV.U32 R19, RZ, RZ, R15 ;  /* 0x000000ffff137224 */ /* 0x000fe200078e000f */
[----:B------:R-:W-:Y:S01]  /*0360*/  IADD3 R18, PT, PT, -R18, RZ, RZ ;  /* 0x000000ff12127210 */ /* 0x000fe20007ffe1ff */
[----:B0-----:R-:W-:Y:S02]  /*0370*/  UIMAD.WIDE.U32 UR4, UR16, 0xc, UR18 ;  /* 0x0000000c100478a5 */ /* 0x001fe4000f8e0012 */
[----:B------:R-:W-:Y:S02]  /*0380*/  UIMAD.WIDE.U32 UR6, UR16, 0x10, UR18 ;  /* 0x00000010100678a5 */ /* 0x000fe4000f8e0012 */
[----:B------:R-:W-:-:S02]  /*0390*/  UIMAD.WIDE.U32 UR8, UR16, 0x14, UR18 ;  /* 0x00000014100878a5 */ /* 0x000fc4000f8e0012 */
[----:B------:R-:W-:Y:S02]  /*03a0*/  UIMAD.WIDE.U32 UR10, UR16, 0x18, UR18 ;  /* 0x00000018100a78a5 */ /* 0x000fe4000f8e0012 */
[----:B------:R-:W-:-:S12]  /*03b0*/  UIMAD.WIDE.U32 UR12, UR16, 0x1c, UR18 ;  /* 0x0000001c100c78a5 */ /* 0x000fd8000f8e0012 */
.L_x_2:
[----:B------:R-:W0:Y:S01]  /*03c0*/  LDC.64 R2, c[0x0][0x380] ;  /* 0x0000e000ff027b82 */ /* 0x000e220000000a00 */
[----:B------:R-:W-:Y:S01]  /*03d0*/  MOV R4, 0x4 ;  /* 0x0000000400047802 */ /* 0x000fe20000000f00 */
[----:B------:R-:W-:Y:S02]  /*03e0*/  UIMAD.WIDE.U32 UR20, UR16, 0x8, UR18 ;  /* 0x00000008101478a5 */ /* 0x000fe4000f8e0012 */
[----:B------:R-:W-:Y:S01]  /*03f0*/  MOV R13, UR16 ;  /* 0x00000010000d7c02 */ /* 0x000fe20008000f00 */
[----:B------:R-:W-:Y:S02]  /*0400*/  IMAD.MOV.U32 R8, RZ, RZ, 0x4 ;  /* 0x00000004ff087424 */ /* 0x000fe400078e00ff */
[----:B------:R-:W-:Y:S01]  /*0410*/  IMAD.WIDE R4, R19, R4, UR18 ;  /* 0x0000001213047e25 */ /* 0x000fe2000f8e0204 */
[----:B------:R-:W-:Y:S02]  /*0420*/  MOV R6, UR20 ;  /* 0x0000001400067c02 */ /* 0x000fe40008000f00 */
[----:B------:R-:W-:-:S02]  /*0430*/  MOV R7, UR21 ;  /* 0x0000001500077c02 */ /* 0x000fc40008000f00 */
[----:B------:R1:W2:Y:S01]  /*0440*/  LDG.E R20, desc[UR14][R4.64] ;  /* 0x0000000e04147981 */ /* 0x0002a2000c1e1900 */
[----:B------:R-:W-:Y:S01]  /*0450*/  IMAD.WIDE.U32 R12, R13, 0x4, R4 ;  /* 0x000000040d0c7825 */ /* 0x000fe200078e0004 */
[----:B------:R-:W-:-:S03]  /*0460*/  MOV R10, 0x4 ;  /* 0x00000004000a7802 */ /* 0x000fc60000000f00 */
[C---:B------:R-:W-:Y:S01]  /*0470*/  IMAD.WIDE R6, R19.reuse, 0x4, R6 ;  /* 0x0000000413067825 */ /* 0x040fe200078e0206 */
[----:B------:R3:W4:Y:S03]  /*0480*/  LDG.E R22, desc[UR14][R12.64] ;  /* 0x0000000e0c167981 */ /* 0x000726000c1e1900 */
[----:B0-----:R-:W-:Y:S01]  /*0490*/  IMAD.WIDE R2, R14, 0x4, R2 ;  /* 0x000000040e027825 */ /* 0x001fe200078e0202 */
[----:B------:R0:W5:Y:S04]  /*04a0*/  LDG.E R27, desc[UR14][R6.64] ;  /* 0x0000000e061b7981 */ /* 0x000168000c1e1900 */
[----:B------:R-:W2:Y:S01]  /*04b0*/  LDG.E R24, desc[UR14][R2.64] ;  /* 0x0000000e02187981 */ /* 0x000ea2000c1e1900 */
[----:B------:R-:W-:-:S03]  /*04c0*/  IMAD.WIDE R8, R19, R8, UR4 ;  /* 0x0000000413087e25 */ /* 0x000fc6000f8e0208 */
[----:B------:R-:W4:Y:S01]  /*04d0*/  LDG.E R23, desc[UR14][R2.64+0x4] ;  /* 0x0000040e02177981 */ /* 0x000f22000c1e1900 */
[----:B------:R-:W-:-:S03]  /*04e0*/  IMAD.MOV.U32 R28, RZ, RZ, 0x4 ;  /* 0x00000004ff1c7424 */ /* 0x000fc600078e00ff */
[----:B------:R-:W5:Y:S01]  /*04f0*/  LDG.E R26, desc[UR14][R2.64+0x8] ;  /* 0x0000080e021a7981 */ /* 0x000f62000c1e1900 */
[C---:B------:R-:W-:Y:S01]  /*0500*/  IMAD.WIDE R10, R19.reuse, R10, UR6 ;  /* 0x00000006130a7e25 */ /* 0x040fe2000f8e020a */
[----:B------:R-:W-:Y:S02]  /*0510*/  MOV R29, 0x4 ;  /* 0x00000004001d7802 */ /* 0x000fe40000000f00 */
[----:B------:R-:W5:Y:S01]  /*0520*/  LDG.E R8, desc[UR14][R8.64] ;  /* 0x0000000e08087981 */ /* 0x000f62000c1e1900 */
[----:B-1----:R-:W-:-:S03]  /*0530*/  IMAD.WIDE R4, R19, R28, UR8 ;  /* 0x0000000813047e25 */ /* 0x002fc6000f8e021c */
[----:B------:R-:W5:Y:S01]  /*0540*/  LDG.E R25, desc[UR14][R2.64+0xc] ;  /* 0x00000c0e02197981 */ /* 0x000f62000c1e1900 */
[----:B---3--:R-:W-:-:S03]  /*0550*/  IMAD.WIDE R12, R19, R29, UR10 ;  /* 0x0000000a130c7e25 */ /* 0x008fc6000f8e021d */
[----:B------:R-:W3:Y:S04]  /*0560*/  LDG.E R11, desc[UR14][R10.64] ;  /* 0x0000000e0a0b7981 */ /* 0x000ee8000c1e1900 */
[----:B------:R-:W3:Y:S01]  /*0570*/  LDG.E R28, desc[UR14][R2.64+0x10] ;  /* 0x0000100e021c7981 */ /* 0x000ee2000c1e1900 */
[----:B0-----:R-:W-:-:S03]  /*0580*/  IMAD.WIDE R6, R19, R29, UR12 ;  /* 0x0000000c13067e25 */ /* 0x001fc6000f8e021d */
[----:B------:R-:W3:Y:S04]  /*0590*/  LDG.E R4, desc[UR14][R4.64] ;  /* 0x0000000e04047981 */ /* 0x000ee8000c1e1900 */
[----:B------:R-:W3:Y:S04]  /*05a0*/  LDG.E R9, desc[UR14][R2.64+0x14] ;  /* 0x0000140e02097981 */ /* 0x000ee8000c1e1900 */
[----:B------:R-:W3:Y:S04]  /*05b0*/  LDG.E R12, desc[UR14][R12.64] ;  /* 0x0000000e0c0c7981 */ /* 0x000ee8000c1e1900 */
[----:B------:R-:W3:Y:S04]  /*05c0*/  LDG.E R29, desc[UR14][R2.64+0x18] ;  /* 0x0000180e021d7981 */ /* 0x000ee8000c1e1900 */
[----:B------:R-:W3:Y:S04]  /*05d0*/  LDG.E R5, desc[UR14][R2.64+0x1c] ;  /* 0x00001c0e02057981 */ /* 0x000ee8000c1e1900 */
[----:B------:R-:W3:Y:S01]  /*05e0*/  LDG.E R6, desc[UR14][R6.64] ;  /* 0x0000000e06067981 */ /* 0x000ee2000c1e1900 */
[----:B------:R-:W-:-:S04]  /*05f0*/  IADD3 R18, PT, PT, R18, 0x8, RZ ;  /* 0x0000000812127810 */ /* 0x000fc80007ffe0ff */
[----:B------:R-:W-:Y:S01]  /*0600*/  ISETP.NE.AND P0, PT, R18, RZ, PT ;  /* 0x000000ff1200720c */ /* 0x000fe20003f05270 */
[----:B------:R-:W-:Y:S02]  /*0610*/  VIADD R14, R14, 0x8 ;  /* 0x000000080e0e7836 */ /* 0x000fe40000000000 */
[----:B--2---:R-:W-:-:S04]  /*0620*/  FFMA R20, R24, R20, R21 ;  /* 0x0000001418147223 */ /* 0x004fc80000000015 */
[----:B----4-:R-:W-:-:S04]  /*0630*/  FFMA R23, R23, R22, R20 ;  /* 0x0000001617177223 */ /* 0x010fc80000000014 */
[----:B-----5:R-:W-:-:S04]  /*0640*/  FFMA R26, R26, R27, R23 ;  /* 0x0000001b1a1a7223 */ /* 0x020fc80000000017 */
[----:B------:R-:W-:-:S04]  /*0650*/  FFMA R25, R25, R8, R26 ;  /* 0x0000000819197223 */ /* 0x000fc8000000001a */
[----:B---3--:R-:W-:Y:S01]  /*0660*/  FFMA R28, R28, R11, R25 ;  /* 0x0000000b1c1c7223 */ /* 0x008fe20000000019 */
[----:B------:R-:W-:-:S03]  /*0670*/  MOV R8, UR16 ;  /* 0x0000001000087c02 */ /* 0x000fc60008000f00 */
[----:B------:R-:W-:Y:S01]  /*0680*/  FFMA R4, R9, R4, R28 ;  /* 0x0000000409047223 */ /* 0x000fe2000000001c */
[----:B------:R-:W-:-:S03]  /*0690*/  LEA R19, R8, R19, 0x3 ;  /* 0x0000001308137211 */ /* 0x000fc600078e18ff */
[----:B------:R-:W-:-:S04]  /*06a0*/  FFMA R4, R29, R12, R4 ;  /* 0x0000000c1d047223 */ /* 0x000fc80000000004 */
[----:B------:R-:W-:Y:S01]  /*06b0*/  FFMA R21, R5, R6, R4 ;  /* 0x0000000605157223 */ /* 0x000fe20000000004 */
[----:B------:R-:W-:Y:S06]  /*06c0*/  @P0 BRA `(.L_x_2) ;  /* 0xfffffffc003c0947 */ /* 0x000fec000383ffff */
[----:B------:R-:W-:-:S07]  /*06d0*/  LOP3.LUT R2, R17, 0x7ffffff8, RZ, 0xc0, !PT ;  /* 0x7ffffff811027812 */ /* 0x000fce00078ec0ff */
.L_x_1:
[----:B------:R-:W-:-:S04]  /*06e0*/  LOP3.LUT R3, R17, 0x7, RZ, 0xc0, !PT ;  /* 0x0000000711037812 */ /* 0x000fc800078ec0ff */
[----:B------:R-:W-:-:S13]  /*06f0*/  ISETP.NE.AND P0, PT, R3, RZ, PT ;  /* 0x000000ff0300720c */ /* 0x000fda0003f05270 */
[----:B------:R-:W-:Y:S05]  /*0700*/  @!P0 BRA `(.L_x_0) ;  /* 0x0000000000e48947 */ /* 0x000fea0003800000 */
[----:B------:R-:W-:Y:S02]  /*0710*/  ISETP.GE.U32.AND P0, PT, R3, 0x4, PT ;  /* 0x000000040300780c */ /* 0x000fe40003f06070 */
[----:B------:R-:W-:-:S04]  /*0720*/  LOP3.LUT R18, R17, 0x3, RZ, 0xc0, !PT ;  /* 0x0000000311127812 */ /* 0x000fc800078ec0ff */
[----:B------:R-:W-:-:S07]  /*0730*/  ISETP.NE.AND P1, PT, R18, RZ, PT ;  /* 0x000000ff1200720c */ /* 0x000fce0003f25270 */
[----:B------:R-:W-:Y:S06]  /*0740*/  @!P0 BRA `(.L_x_3) ;  /* 0x0000000000648947 */ /* 0x000fec0003800000 */
[----:B------:R-:W0:Y:S01]  /*0750*/  LDC.64 R12, c[0x0][0x388] ;  /* 0x0000e200ff0c7b82 */ /* 0x000e220000000a00 */
[----:B------:R-:W-:Y:S01]  /*0760*/  IMAD R7, R2, UR16, R15 ;  /* 0x0000001002077c24 */ /* 0x000fe2000f8e020f */
[----:B------:R-:W-:Y:S02]  /*0770*/  MOV R11, UR16 ;  /* 0x00000010000b7c02 */ /* 0x000fe40008000f00 */
[----:B------:R-:W-:-:S04]  /*0780*/  IADD3 R3, PT, PT, R16, R2, RZ ;  /* 0x0000000210037210 */ /* 0x000fc80007ffe0ff */
[----:B------:R-:W1:Y:S01]  /*0790*/  LDC.64 R4, c[0x0][0x380] ;  /* 0x0000e000ff047b82 */ /* 0x000e620000000a00 */
[----:B------:R-:W-:Y:S01]  /*07a0*/  MOV R9, UR16 ;  /* 0x0000001000097c02 */ /* 0x000fe20008000f00 */
[----:B0-----:R-:W-:Y:S01]  /*07b0*/  IMAD.WIDE R12, R7, 0x4, R12 ;  /* 0x00000004070c7825 */ /* 0x001fe200078e020c */
[----:B------:R-:W-:-:S03]  /*07c0*/  MOV R7, UR16 ;  /* 0x0000001000077c02 */ /* 0x000fc60008000f00 */
[----:B------:R-:W-:Y:S02]  /*07d0*/  IMAD.WIDE.U32 R10, R11, 0x4, R12 ;  /* 0x000000040b0a7825 */ /* 0x000fe400078e000c */
[----:B------:R-:W2:Y:S02]  /*07e0*/  LDG.E R12, desc[UR14][R12.64] ;  /* 0x0000000e0c0c7981 */ /* 0x000ea4000c1e1900 */
[----:B-1----:R-:W-:-:S04]  /*07f0*/  IMAD.WIDE R4, R3, 0x4, R4 ;  /* 0x0000000403047825 */ /* 0x002fc800078e0204 */
[----:B------:R-:W-:Y:S01]  /*0800*/  IMAD.WIDE.U32 R6, R7, 0x4, R10 ;  /* 0x0000000407067825 */ /* 0x000fe200078e000a */
[----:B------:R-:W2:Y:S04]  /*0810*/  LDG.E R14, desc[UR14][R4.64] ;  /* 0x0000000e040e7981 */ /* 0x000ea8000c1e1900 */
[----:B------:R-:W3:Y:S01]  /*0820*/  LDG.E R10, desc[UR14][R10.64] ;  /* 0x0000000e0a0a7981 */ /* 0x000ee2000c1e1900 */
[----:B------:R-:W-:-:S03]  /*0830*/  IMAD.WIDE.U32 R8, R9, 0x4, R6 ;  /* 0x0000000409087825 */ /* 0x000fc600078e0006 */
[----:B------:R-:W3:Y:S04]  /*0840*/  LDG.E R3, desc[UR14][R4.64+0x4] ;  /* 0x0000040e04037981 */ /* 0x000ee8000c1e1900 */
[----:B------:R-:W4:Y:S04]  /*0850*/  LDG.E R19, desc[UR14][R6.64] ;  /* 0x0000000e06137981 */ /* 0x000f28000c1e1900 */
[----:B------:R-:W4:Y:S04]  /*0860*/  LDG.E R20, desc[UR14][R4.64+0x8] ;  /* 0x0000080e04147981 */ /* 0x000f28000c1e1900 */
[----:B------:R-:W5:Y:S04]  /*0870*/  LDG.E R22, desc[UR14][R4.64+0xc] ;  /* 0x00000c0e04167981 */ /* 0x000f68000c1e1900 */
[----:B------:R-:W5:Y:S01]  /*0880*/  LDG.E R8, desc[UR14][R8.64] ;  /* 0x0000000e08087981 */ /* 0x000f62000c1e1900 */
[----:B------:R-:W-:-:S02]  /*0890*/  VIADD R2, R2, 0x4 ;  /* 0x0000000402027836 */ /* 0x000fc40000000000 */
[----:B--2---:R-:W-:-:S04]  /*08a0*/  FFMA R12, R14, R12, R21 ;  /* 0x0000000c0e0c7223 */ /* 0x004fc80000000015 */
[----:B---3--:R-:W-:-:S04]  /*08b0*/  FFMA R3, R3, R10, R12 ;  /* 0x0000000a03037223 */ /* 0x008fc8000000000c */
[----:B----4-:R-:W-:-:S04]  /*08c0*/  FFMA R3, R20, R19, R3 ;  /* 0x0000001314037223 */ /* 0x010fc80000000003 */
[----:B-----5:R-:W-:-:S07]  /*08d0*/  FFMA R21, R22, R8, R3 ;  /* 0x0000000816157223 */ /* 0x020fce0000000003 */
.L_x_3:
[----:B------:R-:W-:Y:S05]  /*08e0*/  @!P1 BRA `(.L_x_0) ;  /* 0x00000000006c9947 */ /* 0x000fea0003800000 */
[----:B------:R-:W0:Y:S01]  /*08f0*/  LDC.64 R10, c[0x0][0x388] ;  /* 0x0000e200ff0a7b82 */ /* 0x000e220000000a00 */
[----:B------:R-:W-:Y:S02]  /*0900*/  ISETP.NE.AND P0, PT, R18, 0x1, PT ;  /* 0x000000011200780c */ /* 0x000fe40003f05270 */
[----:B------:R-:W-:-:S04]  /*0910*/  LOP3.LUT R17, R17, 0x1, RZ, 0xc0, !PT ;  /* 0x0000000111117812 */ /* 0x000fc800078ec0ff */
[----:B------:R-:W-:Y:S01]  /*0920*/  ISETP.NE.U32.AND P1, PT, R17, 0x1, PT ;  /* 0x000000011100780c */ /* 0x000fe20003f25070 */
[----:B------:R-:W1:Y:S01]  /*0930*/  LDC.64 R8, c[0x0][0x380] ;  /* 0x0000e000ff087b82 */ /* 0x000e620000000a00 */
[----:B------:R-:W-:-:S05]  /*0940*/  MOV R17, UR16 ;  /* 0x0000001000117c02 */ /* 0x000fca0008000f00 */
[----:B------:R-:W-:Y:S01]  /*0950*/  @P0 IMAD R13, R2, UR16, R15 ;  /* 0x00000010020d0c24 */ /* 0x000fe2000f8e020f */
[----:B------:R-:W-:Y:S01]  /*0960*/  @P0 IADD3 R3, PT, PT, R16, R2, RZ ;  /* 0x0000000210030210 */ /* 0x000fe20007ffe0ff */
[----:B------:R-:W2:Y:S01]  /*0970*/  LDC.64 R6, c[0x0][0x380] ;  /* 0x0000e000ff067b82 */ /* 0x000ea20000000a00 */
[----:B------:R-:W-:-:S07]  /*0980*/  @P0 IADD3 R2, PT, PT, R2, 0x2, RZ ;  /* 0x0000000202020810 */ /* 0x000fce0007ffe0ff */
[----:B------:R-:W3:Y:S01]  /*0990*/  LDC.64 R4, c[0x0][0x388] ;  /* 0x0000e200ff047b82 */ /* 0x000ee20000000a00 */
[----:B0-----:R-:W-:-:S05]  /*09a0*/  @P0 IMAD.WIDE R12, R13, 0x4, R10 ;  /* 0x000000040d0c0825 */ /* 0x001fca00078e020a */
[----:B------:R-:W4:Y:S01]  /*09b0*/  @P0 LDG.E R14, desc[UR14][R12.64] ;  /* 0x0000000e0c0e0981 */ /* 0x000f22000c1e1900 */
[----:B-1----:R-:W-:Y:S01]  /*09c0*/  @P0 IMAD.WIDE R10, R3, 0x4, R8 ;  /* 0x00000004030a0825 */ /* 0x002fe200078e0208 */
[----:B------:R-:W-:-:S03]  /*09d0*/  @!P1 IADD3 R3, PT, PT, R16, R2, RZ ;  /* 0x0000000210039210 */ /* 0x000fc60007ffe0ff */
[----:B------:R-:W-:Y:S01]  /*09e0*/  @P0 IMAD.WIDE.U32 R8, R17, 0x4, R12 ;  /* 0x0000000411080825 */ /* 0x000fe200078e000c */
[----:B------:R-:W5:Y:S03]  /*09f0*/  @P0 LDG.E R19, desc[UR14][R10.64+0x4] ;  /* 0x0000040e0a130981 */ /* 0x000f66000c1e1900 */
[----:B------:R-:W-:Y:S02]  /*0a00*/  @!P1 IMAD R17, R2, UR16, R15 ;  /* 0x0000001002119c24 */ /* 0x000fe4000f8e020f */
[----:B------:R-:W4:Y:S01]  /*0a10*/  @P0 LDG.E R2, desc[UR14][R10.64] ;  /* 0x0000000e0a020981 */ /* 0x000f22000c1e1900 */
[----:B--2---:R-:W-:-:S03]  /*0a20*/  @!P1 IMAD.WIDE R6, R3, 0x4, R6 ;  /* 0x0000000403069825 */ /* 0x004fc600078e0206 */
[----:B------:R-:W5:Y:S01]  /*0a30*/  @P0 LDG.E R8, desc[UR14][R8.64] ;  /* 0x0000000e08080981 */ /* 0x000f62000c1e1900 */
[----:B---3--:R-:W-:-:S03]  /*0a40*/  @!P1 IMAD.WIDE R4, R17, 0x4, R4 ;  /* 0x0000000411049825 */ /* 0x008fc600078e0204 */
[----:B------:R-:W2:Y:S04]  /*0a50*/  @!P1 LDG.E R6, desc[UR14][R6.64] ;  /* 0x0000000e06069981 */ /* 0x000ea8000c1e1900 */
[----:B------:R-:W2:Y:S01]  /*0a60*/  @!P1 LDG.E R4, desc[UR14][R4.64] ;  /* 0x0000000e04049981 */ /* 0x000ea2000c1e1900 */
[----:B----4-:R-:W-:-:S04]  /*0a70*/  @P0 FFMA R2, R2, R14, R21 ;  /* 0x0000000e02020223 */ /* 0x010fc80000000015 */
[----:B-----5:R-:W-:-:S04]  /*0a80*/  @P0 FFMA R21, R19, R8, R2 ;  /* 0x0000000813150223 */ /* 0x020fc80000000002 */
[----:B--2---:R-:W-:-:S07]  /*0a90*/  @!P1 FFMA R21, R6, R4, R21 ;  /* 0x0000000406159223 */ /* 0x004fce0000000015 */
.L_x_0:
[----:B------:R-:W0:Y:S01]  /*0aa0*/  LDC.64 R2, c[0x0][0x390] ;  /* 0x0000e400ff027b82 */ /* 0x000e220000000a00 */
[----:B------:R-:W-:-:S04]  /*0ab0*/  IMAD R15, R0, UR16, R15 ;  /* 0x00000010000f7c24 */ /* 0x000fc8000f8e020f */
[----:B0-----:R-:W-:-:S05]  /*0ac0*/  IMAD.WIDE R2, R15, 0x4, R2 ;  /* 0x000000040f027825 */ /* 0x001fca00078e0202 */
[----:B------:R-:W-:Y:S01]  /*0ad0*/  STG.E desc[UR14][R2.64], R21 ;  /* 0x0000001502007986 */ /* 0x000fe2000c10190e */
[----:B------:R-:W-:Y:S05]  /*0ae0*/  EXIT ;  /* 0x000000000000794d */ /* 0x000fea0003800000 */
.L_x_4:
[----:B------:R-:W-:-:S00]  /*0af0*/  BRA `(.L_x_4) ;  /* 0xfffffffc00fc7947 */ /* 0x000fc0000383ffff */
[----:B------:R-:W-:-:S00]  /*0b00*/  NOP ;  /* 0x0000000000007918 */ /* 0x000fc00000000000 */
[----:B------:R-:W-:-:S00]  /*0b10*/  NOP ;  /* 0x0000000000007918 */ /* 0x000fc00000000000 */
[----:B------:R-:W-:-:S00]  /*0b20*/  NOP ;  /* 0x0000000000007918 */ /* 0x000fc00000000000 */
[----:B------:R-:W-:-:S00]  /*0b30*/  NOP ;  /* 0x0000000000007918 */ /* 0x000fc00000000000 */
[----:B------:R-:W-:-:S00]  /*0b40*/  NOP ;  /* 0x0000000000007918 */ /* 0x000fc00000000000 */
[----:B------:R-:W-:-:S00]  /*0b50*/  NOP ;  /* 0x0000000000007918 */ /* 0x000fc00000000000 */
[----:B------:R-:W-:-:S00]  /*0b60*/  NOP ;  /* 0x0000000000007918 */ /* 0x000fc00000000000 */
[----:B------:R-:W-:-:S00]  /*0b70*/  NOP ;  /* 0x0000000000007918 */ /* 0x000fc00000000000 */
.L_x_5:


//--------------------- .nv.shared.reserved.0     --------------------------
	.section	.nv.shared.reserved.0,"aw",@nobits
	.weak		__nv_reservedSMEM_offset_0_alias
	.size		__nv_reservedSMEM_offset_0_alias, 0, 64
	.other		__nv_reservedSMEM_offset_0_alias,@"STO_CUDA_RESERVED_SHARED STV_DEFAULT"
__nv_reservedSMEM_offset_0_alias:
	.zero		0
	.zero		64


//--------------------- .nv.constant0._Z12MatmulKernelPKfS0_Pfiii --------------------------
	.section	.nv.constant0._Z12MatmulKernelPKfS0_Pfiii,"a",@progbits
	.sectionflags	@""
	.align	4
.nv.constant0._Z12MatmulKernelPKfS0_Pfiii:
	.zero		932


//--------------------- SYMBOLS --------------------------

	.type		.nv.reservedSmem.offset0,@object
	.size		.nv.reservedSmem.offset0,0x4
